	.headerflags	@"EF_CUDA_TEXMODE_UNIFIED EF_CUDA_64BIT_ADDRESS EF_CUDA_ACCELERATORS EF_CUDA_SM90 EF_CUDA_VIRTUAL_SM(EF_CUDA_SM90)"
	.elftype	@"ET_EXEC"


//--------------------- .nv.info                  --------------------------
	.section	.nv.info,"",@"SHT_CUDA_INFO"
	.align	4


	//----- nvinfo : EIATTR_REGCOUNT
	.align		4
        /*0000*/ 	.byte	0x04, 0x2f
        /*0002*/ 	.short	(.L_1 - .L_0)
	.align		4
.L_0:
        /*0004*/ 	.word	index@(triton_poi_fused_convolution_7)
        /*0008*/ 	.word	0x0000000c


	//----- nvinfo : EIATTR_MIN_STACK_SIZE
	.align		4
.L_1:
        /*000c*/ 	.byte	0x04, 0x12
        /*000e*/ 	.short	(.L_3 - .L_2)
	.align		4
.L_2:
        /*0010*/ 	.word	index@(triton_poi_fused_convolution_7)
        /*0014*/ 	.word	0x00000000


	//----- nvinfo : EIATTR_FRAME_SIZE
	.align		4
.L_3:
        /*0018*/ 	.byte	0x04, 0x11
        /*001a*/ 	.short	(.L_5 - .L_4)
	.align		4
.L_4:
        /*001c*/ 	.word	index@(triton_poi_fused_convolution_7)
        /*0020*/ 	.word	0x00000000


	//----- nvinfo : EIATTR_MIN_STACK_SIZE
	.align		4
.L_5:
        /*0024*/ 	.byte	0x04, 0x12
        /*0026*/ 	.short	(.L_7 - .L_6)
	.align		4
.L_6:
        /*0028*/ 	.word	index@(triton_poi_fused_convolution_7)
        /*002c*/ 	.word	0x00000000
.L_7:


//--------------------- .nv.info.triton_poi_fused_convolution_7 --------------------------
	.section	.nv.info.triton_poi_fused_convolution_7,"",@"SHT_CUDA_INFO"
	.sectionflags	@""
	.align	4


	//----- nvinfo : EIATTR_CUDA_API_VERSION
	.align		4
        /*0000*/ 	.byte	0x04, 0x37
        /*0002*/ 	.short	(.L_9 - .L_8)
.L_8:
        /*0004*/ 	.word	0x0000007c


	//----- nvinfo : EIATTR_KPARAM_INFO
	.align		4
.L_9:
        /*0008*/ 	.byte	0x04, 0x17
        /*000a*/ 	.short	(.L_11 - .L_10)
.L_10:
        /*000c*/ 	.word	0x00000000
        /*0010*/ 	.short	0x0002
        /*0012*/ 	.short	0x0010
        /*0014*/ 	.byte	0x00, 0xf0, 0x11, 0x00


	//----- nvinfo : EIATTR_KPARAM_INFO
	.align		4
.L_11:
        /*0018*/ 	.byte	0x04, 0x17
        /*001a*/ 	.short	(.L_13 - .L_12)
.L_12:
        /*001c*/ 	.word	0x00000000
        /*0020*/ 	.short	0x0001
        /*0022*/ 	.short	0x0008
        /*0024*/ 	.byte	0x00, 0xf4, 0x21, 0x00


	//----- nvinfo : EIATTR_KPARAM_INFO
	.align		4
.L_13:
        /*0028*/ 	.byte	0x04, 0x17
        /*002a*/ 	.short	(.L_15 - .L_14)
.L_14:
        /*002c*/ 	.word	0x00000000
        /*0030*/ 	.short	0x0000
        /*0032*/ 	.short	0x0000
        /*0034*/ 	.byte	0x00, 0xf4, 0x21, 0x00


	//----- nvinfo : EIATTR_SPARSE_MMA_MASK
	.align		4
.L_15:
        /*0038*/ 	.byte	0x03, 0x50
        /*003a*/ 	.short	0x0000


	//----- nvinfo : EIATTR_MAXREG_COUNT
	.align		4
        /*003c*/ 	.byte	0x03, 0x1b
        /*003e*/ 	.short	0x00ff


	//----- nvinfo : EIATTR_EXIT_INSTR_OFFSETS
	.align		4
        /*0040*/ 	.byte	0x04, 0x1c
        /*0042*/ 	.short	(.L_17 - .L_16)


	//   ....[0]....
.L_16:
        /*0044*/ 	.word	0x000001b0


	//   ....[1]....
        /*0048*/ 	.word	0x000001d0


	//----- nvinfo : EIATTR_REQNTID
	.align		4
.L_17:
        /*004c*/ 	.byte	0x04, 0x10
        /*004e*/ 	.short	(.L_19 - .L_18)
.L_18:
        /*0050*/ 	.word	0x00000080
        /*0054*/ 	.word	0x00000001
        /*0058*/ 	.word	0x00000001


	//----- nvinfo : EIATTR_CBANK_PARAM_SIZE
	.align		4
.L_19:
        /*005c*/ 	.byte	0x03, 0x19
        /*005e*/ 	.short	0x0014


	//----- nvinfo : EIATTR_PARAM_CBANK
	.align		4
        /*0060*/ 	.byte	0x04, 0x0a
        /*0062*/ 	.short	(.L_21 - .L_20)
	.align		4
.L_20:
        /*0064*/ 	.word	index@(.nv.constant0.triton_poi_fused_convolution_7)
        /*0068*/ 	.short	0x0210
        /*006a*/ 	.short	0x0014


	//----- nvinfo : EIATTR_SW_WAR
	.align		4
.L_21:
        /*006c*/ 	.byte	0x04, 0x36
        /*006e*/ 	.short	(.L_23 - .L_22)
.L_22:
        /*0070*/ 	.word	0x00000008
.L_23:


//--------------------- .nv.callgraph             --------------------------
	.section	.nv.callgraph,"",@"SHT_CUDA_CALLGRAPH"
	.align	4
	.sectionentsize	8
	.align		4
        /*0000*/ 	.word	0x00000000
	.align		4
        /*0004*/ 	.word	0xffffffff
	.align		4
        /*0008*/ 	.word	0x00000000
	.align		4
        /*000c*/ 	.word	0xfffffffe
	.align		4
        /*0010*/ 	.word	0x00000000
	.align		4
        /*0014*/ 	.word	0xfffffffd
	.align		4
        /*0018*/ 	.word	0x00000000
	.align		4
        /*001c*/ 	.word	0xfffffffc


//--------------------- .text.triton_poi_fused_convolution_7 --------------------------
	.section	.text.triton_poi_fused_convolution_7,"ax",@progbits
	.align	128
        .global         triton_poi_fused_convolution_7
        .type           triton_poi_fused_convolution_7,@function
        .size           triton_poi_fused_convolution_7,(.L_x_1 - triton_poi_fused_convolution_7)
        .other          triton_poi_fused_convolution_7,@"STO_CUDA_ENTRY STV_DEFAULT"
triton_poi_fused_convolution_7:
.text.triton_poi_fused_convolution_7:
[----:B------:R-:W0:Y:S02]  /*0000*/  LDC R1, c[0x0][0x28] ;  /* 0x00000a00ff017b82 */ /* 0x000e240000000800 */
[----:B------:R-:W1:Y:S01]  /*0010*/  S2R R0, SR_TID.X ;  /* 0x0000000000007919 */ /* 0x000e620000002100 */
[----:B------:R-:W2:Y:S01]  /*0020*/  LDC.64 R2, c[0x0][0x210] ;  /* 0x00008400ff027b82 */ /* 0x000ea20000000a00 */
[----:B------:R-:W-:Y:S01]  /*0030*/  ULDC.64 UR4, c[0x0][0x208] ;  /* 0x0000820000047ab9 */ /* 0x000fe20000000a00 */
[----:B------:R-:W3:Y:S06]  /*0040*/  S2R R7, SR_CTAID.X ;  /* 0x0000000000077919 */ /* 0x000eec0000002500 */
[----:B------:R-:W4:Y:S01]  /*0050*/  LDC.64 R4, c[0x0][0x218] ;  /* 0x00008600ff047b82 */ /* 0x000f220000000a00 */
[----:B-1----:R-:W-:Y:S01]  /*0060*/  IMAD.SHL.U32 R0, R0, 0x2, RZ ;  /* 0x0000000200007824 */ /* 0x002fe200078e00ff */
[----:B---3--:R-:W-:-:S04]  /*0070*/  SHF.R.S32.HI R6, RZ, 0x17, R7 ;  /* 0x00000017ff067819 */ /* 0x008fc80000011407 */
[----:B------:R-:W-:Y:S02]  /*0080*/  LOP3.LUT R0, R0, 0xfe, RZ, 0xc0, !PT ;  /* 0x000000fe00007812 */ /* 0x000fe400078ec0ff */
[----:B------:R-:W-:-:S03]  /*0090*/  SGXT R6, R6, 0x1 ;  /* 0x000000010606781a */ /* 0x000fc60000000200 */
[----:B------:R-:W-:-:S04]  /*00a0*/  IMAD R7, R7, 0x100, R0 ;  /* 0x0000010007077824 */ /* 0x000fc800078e0200 */
[C---:B--2---:R-:W-:Y:S01]  /*00b0*/  IMAD.WIDE R2, R7.reuse, 0x4, R2 ;  /* 0x0000000407027825 */ /* 0x044fe200078e0202 */
[----:B------:R-:W-:Y:S02]  /*00c0*/  LEA.HI R6, R6, R7, RZ, 0x4 ;  /* 0x0000000706067211 */ /* 0x000fe400078f20ff */
[----:B------:R-:W-:Y:S02]  /*00d0*/  ISETP.GE.AND P0, PT, R7, 0x100, PT ;  /* 0x000001000700780c */ /* 0x000fe40003f06270 */
[----:B------:R-:W-:-:S04]  /*00e0*/  SHF.R.S32.HI R6, RZ, 0x4, R6 ;  /* 0x00000004ff067819 */ /* 0x000fc80000011406 */
[----:B------:R-:W-:-:S04]  /*00f0*/  LEA.HI R0, R6, R6, RZ, 0x2 ;  /* 0x0000000606007211 */ /* 0x000fc800078f10ff */
[----:B------:R-:W-:Y:S01]  /*0100*/  LOP3.LUT R9, R0, 0xfffffffc, RZ, 0xc0, !PT ;  /* 0xfffffffc00097812 */ /* 0x000fe200078ec0ff */
[----:B------:R-:W-:-:S04]  /*0110*/  IMAD.MOV.U32 R0, RZ, RZ, RZ ;  /* 0x000000ffff007224 */ /* 0x000fc800078e00ff */
[----:B------:R-:W-:Y:S01]  /*0120*/  IMAD.IADD R9, R6, 0x1, -R9 ;  /* 0x0000000106097824 */ /* 0x000fe200078e0a09 */
[----:B------:R-:W-:-:S03]  /*0130*/  CS2R R6, SRZ ;  /* 0x0000000000067805 */ /* 0x000fc6000001ff00 */
[----:B----4-:R-:W-:-:S03]  /*0140*/  IMAD.WIDE R4, R9, 0x4, R4 ;  /* 0x0000000409047825 */ /* 0x010fc600078e0204 */
[----:B------:R-:W2:Y:S01]  /*0150*/  @!P0 LDG.E.64 R6, desc[UR4][R2.64] ;  /* 0x0000000402068981 */ /* 0x000ea2000c1e1b00 */
[----:B------:R-:W-:-:S03]  /*0160*/  IMAD.MOV.U32 R9, RZ, RZ, RZ ;  /* 0x000000ffff097224 */ /* 0x000fc600078e00ff */
[----:B------:R-:W2:Y:S04]  /*0170*/  @!P0 LDG.E.EL R0, desc[UR4][R4.64] ;  /* 0x0000000404008981 */ /* 0x000ea8000c2e1900 */
[----:B------:R-:W3:Y:S01]  /*0180*/  @!P0 LDG.E.EL R9, desc[UR4][R4.64] ;  /* 0x0000000404098981 */ /* 0x000ee2000c2e1900 */
[----:B--2---:R-:W-:Y:S01]  /*0190*/  FADD R7, R0, R7 ;  /* 0x0000000700077221 */ /* 0x004fe20000000000 */
[----:B---3--:R-:W-:Y:S01]  /*01a0*/  FADD R6, R9, R6 ;  /* 0x0000000609067221 */ /* 0x008fe20000000000 */
[----:B------:R-:W-:Y:S06]  /*01b0*/  @P0 EXIT ;  /* 0x000000000000094d */ /* 0x000fec0003800000 */
[----:B------:R-:W-:Y:S01]  /*01c0*/  STG.E.64 desc[UR4][R2.64], R6 ;  /* 0x0000000602007986 */ /* 0x000fe2000c101b04 */
[----:B------:R-:W-:Y:S05]  /*01d0*/  EXIT ;  /* 0x000000000000794d */ /* 0x000fea0003800000 */
.L_x_0:
[----:B------:R-:W-:-:S00]  /*01e0*/  BRA `(.L_x_0) ;  /* 0xfffffffc00fc7947 */ /* 0x000fc0000383ffff */
[----:B------:R-:W-:-:S00]  /*01f0*/  NOP ;  /* 0x0000000000007918 */ /* 0x000fc00000000000 */
        /* <DEDUP_REMOVED lines=8> */
.L_x_1:


//--------------------- .nv.constant0.triton_poi_fused_convolution_7 --------------------------
	.section	.nv.constant0.triton_poi_fused_convolution_7,"a",@progbits
	.sectionflags	@""
	.align	4
.nv.constant0.triton_poi_fused_convolution_7:
	.zero		548
